	.headerflags	@"EF_CUDA_TEXMODE_UNIFIED EF_CUDA_64BIT_ADDRESS EF_CUDA_SM75 EF_CUDA_VIRTUAL_SM(EF_CUDA_SM75)"
	.elftype	@"ET_EXEC"


//--------------------- .nv.info                  --------------------------
	.section	.nv.info,"",@"SHT_CUDA_INFO"
	.align	4


	//----- nvinfo : EIATTR_REGCOUNT
	.align		4
        /*0000*/ 	.byte	0x04, 0x2f
        /*0002*/ 	.short	(.L_2 - .L_1)
	.align		4
.L_1:
        /*0004*/ 	.word	index@(kda_gate_fwd_kernel)
        /*0008*/ 	.word	0x00000012


	//----- nvinfo : EIATTR_FRAME_SIZE
	.align		4
.L_2:
        /*000c*/ 	.byte	0x04, 0x11
        /*000e*/ 	.short	(.L_4 - .L_3)
	.align		4
.L_3:
        /*0010*/ 	.word	index@(kda_gate_fwd_kernel)
        /*0014*/ 	.word	0x00000000


	//----- nvinfo : EIATTR_MIN_STACK_SIZE
	.align		4
.L_4:
        /*0018*/ 	.byte	0x04, 0x12
        /*001a*/ 	.short	(.L_6 - .L_5)
	.align		4
.L_5:
        /*001c*/ 	.word	index@(kda_gate_fwd_kernel)
        /*0020*/ 	.word	0x00000000
.L_6:


//--------------------- .nv.info.kda_gate_fwd_kernel --------------------------
	.section	.nv.info.kda_gate_fwd_kernel,"",@"SHT_CUDA_INFO"
	.sectionflags	@""
	.align	4


	//----- nvinfo : EIATTR_SW_WAR
	.align		4
        /*0000*/ 	.byte	0x04, 0x36
        /*0002*/ 	.short	(.L_8 - .L_7)
.L_7:
        /*0004*/ 	.word	0x00000001


	//----- nvinfo : EIATTR_CUDA_API_VERSION
	.align		4
.L_8:
        /*0008*/ 	.byte	0x04, 0x37
        /*000a*/ 	.short	(.L_10 - .L_9)
.L_9:
        /*000c*/ 	.word	0x00000080


	//----- nvinfo : EIATTR_PARAM_CBANK
	.align		4
.L_10:
        /*0010*/ 	.byte	0x04, 0x0a
        /*0012*/ 	.short	(.L_12 - .L_11)
	.align		4
.L_11:
        /*0014*/ 	.word	index@(.nv.constant0.kda_gate_fwd_kernel)
        /*0018*/ 	.short	0x0160
        /*001a*/ 	.short	0x0030


	//----- nvinfo : EIATTR_CBANK_PARAM_SIZE
	.align		4
.L_12:
        /*001c*/ 	.byte	0x03, 0x19
        /*001e*/ 	.short	0x0030


	//----- nvinfo : EIATTR_KPARAM_INFO
	.align		4
        /*0020*/ 	.byte	0x04, 0x17
        /*0022*/ 	.short	(.L_14 - .L_13)
.L_13:
        /*0024*/ 	.word	0x00000000
        /*0028*/ 	.short	0x0006
        /*002a*/ 	.short	0x0028
        /*002c*/ 	.byte	0x00, 0xf4, 0x21, 0x00


	//----- nvinfo : EIATTR_KPARAM_INFO
	.align		4
.L_14:
        /*0030*/ 	.byte	0x04, 0x17
        /*0032*/ 	.short	(.L_16 - .L_15)
.L_15:
        /*0034*/ 	.word	0x00000000
        /*0038*/ 	.short	0x0005
        /*003a*/ 	.short	0x0020
        /*003c*/ 	.byte	0x00, 0xf4, 0x21, 0x00


	//----- nvinfo : EIATTR_KPARAM_INFO
	.align		4
.L_16:
        /*0040*/ 	.byte	0x04, 0x17
        /*0042*/ 	.short	(.L_18 - .L_17)
.L_17:
        /*0044*/ 	.word	0x00000000
        /*0048*/ 	.short	0x0004
        /*004a*/ 	.short	0x001c
        /*004c*/ 	.byte	0x00, 0xf0, 0x11, 0x00


	//----- nvinfo : EIATTR_KPARAM_INFO
	.align		4
.L_18:
        /*0050*/ 	.byte	0x04, 0x17
        /*0052*/ 	.short	(.L_20 - .L_19)
.L_19:
        /*0054*/ 	.word	0x00000000
        /*0058*/ 	.short	0x0003
        /*005a*/ 	.short	0x0018
        /*005c*/ 	.byte	0x00, 0xf0, 0x11, 0x00


	//----- nvinfo : EIATTR_KPARAM_INFO
	.align		4
.L_20:
        /*0060*/ 	.byte	0x04, 0x17
        /*0062*/ 	.short	(.L_22 - .L_21)
.L_21:
        /*0064*/ 	.word	0x00000000
        /*0068*/ 	.short	0x0002
        /*006a*/ 	.short	0x0010
        /*006c*/ 	.byte	0x00, 0xf4, 0x21, 0x00


	//----- nvinfo : EIATTR_KPARAM_INFO
	.align		4
.L_22:
        /*0070*/ 	.byte	0x04, 0x17
        /*0072*/ 	.short	(.L_24 - .L_23)
.L_23:
        /*0074*/ 	.word	0x00000000
        /*0078*/ 	.short	0x0001
        /*007a*/ 	.short	0x0008
        /*007c*/ 	.byte	0x00, 0xf4, 0x21, 0x00


	//----- nvinfo : EIATTR_KPARAM_INFO
	.align		4
.L_24:
        /*0080*/ 	.byte	0x04, 0x17
        /*0082*/ 	.short	(.L_26 - .L_25)
.L_25:
        /*0084*/ 	.word	0x00000000
        /*0088*/ 	.short	0x0000
        /*008a*/ 	.short	0x0000
        /*008c*/ 	.byte	0x00, 0xf4, 0x21, 0x00


	//----- nvinfo : EIATTR_MAXREG_COUNT
	.align		4
.L_26:
        /*0090*/ 	.byte	0x03, 0x1b
        /*0092*/ 	.short	0x0040


	//----- nvinfo : EIATTR_EXIT_INSTR_OFFSETS
	.align		4
        /*0094*/ 	.byte	0x04, 0x1c
        /*0096*/ 	.short	(.L_28 - .L_27)


	//   ....[0]....
.L_27:
        /*0098*/ 	.word	0x000006b0


	//   ....[1]....
        /*009c*/ 	.word	0x000006d0


	//----- nvinfo : EIATTR_REQNTID
	.align		4
.L_28:
        /*00a0*/ 	.byte	0x04, 0x10
        /*00a2*/ 	.short	(.L_30 - .L_29)
.L_29:
        /*00a4*/ 	.word	0x00000400
        /*00a8*/ 	.word	0x00000001
        /*00ac*/ 	.word	0x00000001
.L_30:


//--------------------- .nv.callgraph             --------------------------
	.section	.nv.callgraph,"",@"SHT_CUDA_CALLGRAPH"
	.align	4
	.sectionentsize	8
	.align		4
        /*0000*/ 	.word	0x00000000
	.align		4
        /*0004*/ 	.word	0xffffffff
	.align		4
        /*0008*/ 	.word	0x00000000
	.align		4
        /*000c*/ 	.word	0xfffffffe
	.align		4
        /*0010*/ 	.word	0x00000000
	.align		4
        /*0014*/ 	.word	0xfffffffd
	.align		4
        /*0018*/ 	.word	0x00000000
	.align		4
        /*001c*/ 	.word	0xfffffffc


//--------------------- .nv.rel.action            --------------------------
	.section	.nv.rel.action,"",@"SHT_CUDA_RELOCINFO"
	.align	8
	.sectionentsize	8
        /*0000*/ 	.byte	0x73, 0x00, 0x00, 0x00, 0x00, 0x00, 0x00, 0x00, 0x00, 0x00, 0x00, 0x11, 0x25, 0x00, 0x05, 0x36


//--------------------- .nv.constant4             --------------------------
	.section	.nv.constant4,"a",@progbits
	.align	8
	.align		8
.nv.constant4:
        /*0000*/ 	.dword	_$_str


//--------------------- .nv.constant0.kda_gate_fwd_kernel --------------------------
	.section	.nv.constant0.kda_gate_fwd_kernel,"a",@progbits
	.sectionflags	@""
	.align	4
.nv.constant0.kda_gate_fwd_kernel:
	.zero		400


//--------------------- .text.kda_gate_fwd_kernel --------------------------
	.section	.text.kda_gate_fwd_kernel,"ax",@progbits
	.sectioninfo	@"SHI_REGISTERS=18"
	.align	128
        .global         kda_gate_fwd_kernel
        .type           kda_gate_fwd_kernel,@function
        .size           kda_gate_fwd_kernel,(.L_x_1 - kda_gate_fwd_kernel)
        .other          kda_gate_fwd_kernel,@"STO_CUDA_ENTRY STV_DEFAULT"
kda_gate_fwd_kernel:
.text.kda_gate_fwd_kernel:
[----:B------:R-:W-:Y:S02]  /*0000*/  MOV R1, c[0x0][0x28] ;  /* 0x00000a0000017a02 */ /* 0x000fe40000000f00 */
[----:B------:R-:W0:Y:S01]  /*0010*/  S2R R0, SR_CTAID.X ;  /* 0x0000000000007919 */ /* 0x000e220000002500 */
[----:B------:R-:W-:Y:S02]  /*0020*/  UMOV UR4, 0xc ;  /* 0x0000000c00047882 */ /* 0x000fe40000000000 */
[----:B------:R-:W-:Y:S01]  /*0030*/  ULDC.64 UR6, c[0x0][0x178] ;  /* 0x00005e0000067ab9 */ /* 0x000fe20000000a00 */
[----:B------:R-:W1:Y:S01]  /*0040*/  S2R R2, SR_TID.X ;  /* 0x0000000000027919 */ /* 0x000e620000002100 */
[----:B------:R-:W-:Y:S02]  /*0050*/  USHF.R.S32.HI UR5, URZ, 0x1f, UR6 ;  /* 0x0000001f3f057899 */ /* 0x000fe40008011406 */
[----:B------:R-:W-:Y:S01]  /*0060*/  UIMAD UR4, UR4, UR7, URZ ;  /* 0x00000007040472a4 */ /* 0x000fe2000f8e023f */
[----:B------:R-:W2:Y:S01]  /*0070*/  S2UR UR10, SR_CTAID.Y ;  /* 0x00000000000a79c3 */ /* 0x000ea20000002600 */
[----:B------:R-:W-:Y:S02]  /*0080*/  ULDC.64 UR8, c[0x0][0x160] ;  /* 0x0000580000087ab9 */ /* 0x000fe40000000a00 */
[----:B------:R-:W-:Y:S01]  /*0090*/  USHF.R.S32.HI UR6, URZ, 0x1f, UR4 ;  /* 0x0000001f3f067899 */ /* 0x000fe20008011404 */
[----:B0-----:R-:W-:-:S02]  /*00a0*/  SHF.L.U32 R0, R0, 0x7, RZ ;  /* 0x0000000700007819 */ /* 0x001fc400000006ff */
[----:B-1----:R-:W-:Y:S02]  /*00b0*/  SHF.R.U32.HI R3, RZ, 0x3, R2 ;  /* 0x00000003ff037819 */ /* 0x002fe40000011602 */
[----:B------:R-:W-:Y:S02]  /*00c0*/  SHF.L.U32 R2, R2, 0x1, RZ ;  /* 0x0000000102027819 */ /* 0x000fe400000006ff */
[----:B------:R-:W-:Y:S02]  /*00d0*/  LOP3.LUT R5, R0, R3, RZ, 0xfc, !PT ;  /* 0x0000000300057212 */ /* 0x000fe400078efcff */
[----:B------:R-:W-:Y:S02]  /*00e0*/  SHF.R.S32.HI R3, RZ, 0x1f, R0 ;  /* 0x0000001fff037819 */ /* 0x000fe40000011400 */
[----:B------:R-:W-:Y:S02]  /*00f0*/  ISETP.GE.U32.AND P0, PT, R5, c[0x0][0x178], PT ;  /* 0x00005e0005007a0c */ /* 0x000fe40003f06070 */
[----:B------:R-:W-:Y:S01]  /*0100*/  LOP3.LUT R2, R2, 0xe, RZ, 0xc0, !PT ;  /* 0x0000000e02027812 */ /* 0x000fe200078ec0ff */
[C---:B------:R-:W-:Y:S01]  /*0110*/  IMAD R4, R3.reuse, UR4, RZ ;  /* 0x0000000403047c24 */ /* 0x040fe2000f8e02ff */
[----:B------:R-:W-:Y:S01]  /*0120*/  ISETP.GE.AND.EX P0, PT, R3, UR5, PT, P0 ;  /* 0x0000000503007c0c */ /* 0x000fe2000bf06300 */
[----:B--2---:R-:W-:Y:S01]  /*0130*/  UIMAD UR5, UR10, 0x30, URZ ;  /* 0x000000300a0578a4 */ /* 0x004fe2000f8e023f */
[----:B------:R-:W-:-:S02]  /*0140*/  MOV R3, RZ ;  /* 0x000000ff00037202 */ /* 0x000fc40000000f00 */
[----:B------:R-:W-:-:S03]  /*0150*/  ISETP.GT.AND P0, PT, R0, -0x1, !P0 ;  /* 0xffffffff0000780c */ /* 0x000fc60004704270 */
[C---:B------:R-:W-:Y:S01]  /*0160*/  IMAD.WIDE.U32 R6, R5.reuse, UR4, R2 ;  /* 0x0000000405067c25 */ /* 0x040fe2000f8e0002 */
[----:B------:R-:W-:Y:S01]  /*0170*/  UIADD3 UR4, UP0, UR5, UR8, URZ ;  /* 0x0000000805047290 */ /* 0x000fe2000ff1e03f */
[----:B------:R-:W-:Y:S02]  /*0180*/  ISETP.LT.U32.AND P0, PT, R2, 0xc, P0 ;  /* 0x0000000c0200780c */ /* 0x000fe40000701070 */
[----:B------:R-:W-:Y:S01]  /*0190*/  IMAD R3, R5, UR6, R4 ;  /* 0x0000000605037c24 */ /* 0x000fe2000f8e0204 */
[----:B------:R-:W-:Y:S01]  /*01a0*/  UIMAD UR6, UR10, 0xc, URZ ;  /* 0x0000000c0a0678a4 */ /* 0x000fe2000f8e023f */
[----:B------:R-:W-:Y:S01]  /*01b0*/  CS2R R4, SRZ ;  /* 0x0000000000047805 */ /* 0x000fe2000001ff00 */
[----:B------:R-:W-:Y:S02]  /*01c0*/  SHF.L.U32 R2, R6, 0x2, RZ ;  /* 0x0000000206027819 */ /* 0x000fe400000006ff */
[----:B------:R-:W-:Y:S01]  /*01d0*/  IADD3 R3, R7, R3, RZ ;  /* 0x0000000307037210 */ /* 0x000fe20007ffe0ff */
[----:B------:R-:W-:-:S03]  /*01e0*/  ULEA.HI.X UR5, UR6, UR9, URZ, 0x2, UP0 ;  /* 0x0000000906057291 */ /* 0x000fc600080f143f */
[----:B------:R-:W-:-:S08]  /*01f0*/  SHF.L.U64.HI R3, R6, 0x2, R3 ;  /* 0x0000000206037819 */ /* 0x000fd00000010203 */
[----:B------:R-:W2:Y:S01]  /*0200*/  @P0 LDG.E.64.SYS R4, [R2.64+UR4] ;  /* 0x0000000402040981 */ /* 0x000ea2000c1eeb00 */
[----:B------:R-:W-:Y:S02]  /*0210*/  ULDC.64 UR4, c[0x0][0x168] ;  /* 0x00005a0000047ab9 */ /* 0x000fe40000000a00 */
[----:B------:R-:W-:-:S04]  /*0220*/  ULEA UR4, UP0, UR10, UR4, 0x2 ;  /* 0x000000040a047291 */ /* 0x000fc8000f80103f */
[----:B------:R-:W-:-:S09]  /*0230*/  ULEA.HI.X UR5, UR10, UR5, URZ, 0x2, UP0 ;  /* 0x000000050a057291 */ /* 0x000fd200080f143f */
[----:B------:R-:W3:Y:S01]  /*0240*/  LDG.E.SYS R0, [UR4] ;  /* 0x00000004ff007981 */ /* 0x000ee2000c1ee900 */
[----:B------:R-:W-:Y:S01]  /*0250*/  MOV R13, 0x3e055027 ;  /* 0x3e055027000d7802 */ /* 0x000fe20000000f00 */
[----:B------:R-:W-:Y:S02]  /*0260*/  ULDC.64 UR4, c[0x0][0x170] ;  /* 0x00005c0000047ab9 */ /* 0x000fe40000000a00 */
[----:B------:R-:W-:-:S04]  /*0270*/  ULEA UR4, UP0, UR6, UR4, 0x2 ;  /* 0x0000000406047291 */ /* 0x000fc8000f80103f */
[----:B------:R-:W-:Y:S01]  /*0280*/  ULEA.HI.X UR5, UR6, UR5, URZ, 0x2, UP0 ;  /* 0x0000000506057291 */ /* 0x000fe200080f143f */
[C---:B--2---:R-:W-:Y:S01]  /*0290*/  FMUL R8, R5.reuse, 1.4426950216293334961 ;  /* 0x3fb8aa3b05087820 */ /* 0x044fe20000400000 */
[----:B------:R-:W-:Y:S01]  /*02a0*/  FSETP.GT.AND P3, PT, R5, 20, PT ;  /* 0x41a000000500780b */ /* 0x000fe20003f64000 */
[C---:B------:R-:W-:Y:S01]  /*02b0*/  FMUL R6, R4.reuse, 1.4426950216293334961 ;  /* 0x3fb8aa3b04067820 */ /* 0x040fe20000400000 */
[----:B------:R-:W-:Y:S02]  /*02c0*/  FSETP.GT.AND P4, PT, R4, 20, PT ;  /* 0x41a000000400780b */ /* 0x000fe40003f84000 */
[----:B------:R-:W-:Y:S02]  /*02d0*/  FSETP.GEU.AND P2, PT, R8, -126, PT ;  /* 0xc2fc00000800780b */ /* 0x000fe40003f4e000 */
[----:B------:R-:W-:Y:S01]  /*02e0*/  FSETP.GEU.AND P1, PT, R6, -126, PT ;  /* 0xc2fc00000600780b */ /* 0x000fe20003f2e000 */
[----:B---3--:R-:W-:-:S09]  /*02f0*/  FMUL R0, R0, 1.4426950216293334961 ;  /* 0x3fb8aa3b00007820 */ /* 0x008fd20000400000 */
[----:B------:R-:W-:Y:S02]  /*0300*/  @!P2 FMUL R8, R8, 0.5 ;  /* 0x3f0000000808a820 */ /* 0x000fe40000400000 */
[----:B------:R-:W-:-:S04]  /*0310*/  @!P1 FMUL R6, R6, 0.5 ;  /* 0x3f00000006069820 */ /* 0x000fc80000400000 */
[----:B------:R-:W0:Y:S08]  /*0320*/  MUFU.EX2 R9, R8 ;  /* 0x0000000800097308 */ /* 0x000e300000000800 */
[----:B------:R-:W1:Y:S01]  /*0330*/  MUFU.EX2 R7, R6 ;  /* 0x0000000600077308 */ /* 0x000e620000000800 */
[----:B0-----:R-:W-:-:S04]  /*0340*/  @!P2 FMUL R9, R9, R9 ;  /* 0x000000090909a220 */ /* 0x001fc80000400000 */
[----:B------:R-:W-:Y:S02]  /*0350*/  FADD R15, R9, 1 ;  /* 0x3f800000090f7421 */ /* 0x000fe40000000000 */
[----:B-1----:R-:W-:-:S03]  /*0360*/  @!P1 FMUL R7, R7, R7 ;  /* 0x0000000707079220 */ /* 0x002fc60000400000 */
[----:B------:R-:W-:Y:S02]  /*0370*/  IADD3 R9, R15, -0x3f2aaaab, RZ ;  /* 0xc0d555550f097810 */ /* 0x000fe40007ffe0ff */
[----:B------:R-:W-:Y:S01]  /*0380*/  FSETP.GEU.AND P1, PT, R0, -126, PT ;  /* 0xc2fc00000000780b */ /* 0x000fe20003f2e000 */
[----:B------:R-:W-:Y:S01]  /*0390*/  FADD R12, R7, 1 ;  /* 0x3f800000070c7421 */ /* 0x000fe20000000000 */
[----:B------:R-:W-:Y:S02]  /*03a0*/  LOP3.LUT R10, R9, 0xff800000, RZ, 0xc0, !PT ;  /* 0xff800000090a7812 */ /* 0x000fe400078ec0ff */
[C---:B------:R-:W-:Y:S02]  /*03b0*/  ISETP.GE.U32.AND P5, PT, R15.reuse, 0x7f800000, PT ;  /* 0x7f8000000f00780c */ /* 0x040fe40003fa6070 */
[----:B------:R-:W-:Y:S02]  /*03c0*/  IADD3 R7, R12, -0x3f2aaaab, RZ ;  /* 0xc0d555550c077810 */ /* 0x000fe40007ffe0ff */
[----:B------:R-:W-:-:S02]  /*03d0*/  IADD3 R9, R15, -R10, RZ ;  /* 0x8000000a0f097210 */ /* 0x000fc40007ffe0ff */
[----:B------:R-:W-:Y:S01]  /*03e0*/  LOP3.LUT R7, R7, 0xff800000, RZ, 0xc0, !PT ;  /* 0xff80000007077812 */ /* 0x000fe200078ec0ff */
[----:B------:R-:W0:Y:S01]  /*03f0*/  I2F R10, R10 ;  /* 0x0000000a000a7306 */ /* 0x000e220000201400 */
[----:B------:R-:W-:Y:S01]  /*0400*/  @!P1 FMUL R0, R0, 0.5 ;  /* 0x3f00000000009820 */ /* 0x000fe20000400000 */
[C---:B------:R-:W-:Y:S01]  /*0410*/  ISETP.GE.U32.AND P2, PT, R12.reuse, 0x7f800000, PT ;  /* 0x7f8000000c00780c */ /* 0x040fe20003f46070 */
[----:B------:R-:W-:Y:S01]  /*0420*/  FADD R8, R9, -1 ;  /* 0xbf80000009087421 */ /* 0x000fe20000000000 */
[----:B------:R-:W-:Y:S02]  /*0430*/  IADD3 R6, R12, -R7, RZ ;  /* 0x800000070c067210 */ /* 0x000fe40007ffe0ff */
[----:B------:R-:W-:Y:S01]  /*0440*/  @P5 MOV R14, 0x7f800000 ;  /* 0x7f800000000e5802 */ /* 0x000fe20000000f00 */
[----:B------:R-:W-:Y:S01]  /*0450*/  FFMA.FTZ R9, R8, -R13, 0.14084610342979431152 ;  /* 0x3e1039f608097423 */ /* 0x000fe2000001080d */
[----:B------:R-:W1:Y:S01]  /*0460*/  I2F R7, R7 ;  /* 0x0000000700077306 */ /* 0x000e620000201400 */
[----:B------:R-:W-:-:S02]  /*0470*/  FADD R6, R6, -1 ;  /* 0xbf80000006067421 */ /* 0x000fc40000000000 */
[----:B------:R-:W-:Y:S02]  /*0480*/  FFMA.FTZ R11, R8, R9, -0.12148627638816833496 ;  /* 0xbdf8cdcc080b7423 */ /* 0x000fe40000010009 */
[----:B------:R-:W-:Y:S02]  /*0490*/  FFMA.FTZ R9, R6, -R13, 0.14084610342979431152 ;  /* 0x3e1039f606097423 */ /* 0x000fe4000001080d */
[----:B------:R-:W-:Y:S01]  /*04a0*/  FFMA.FTZ R11, R8, R11, 0.13980610668659210205 ;  /* 0x3e0f2955080b7423 */ /* 0x000fe2000001000b */
[----:B------:R-:W2:Y:S01]  /*04b0*/  MUFU.EX2 R0, R0 ;  /* 0x0000000000007308 */ /* 0x000ea20000000800 */
[----:B------:R-:W-:Y:S02]  /*04c0*/  FFMA.FTZ R9, R6, R9, -0.12148627638816833496 ;  /* 0xbdf8cdcc06097423 */ /* 0x000fe40000010009 */
[----:B------:R-:W-:Y:S02]  /*04d0*/  FFMA.FTZ R11, R8, R11, -0.16684235632419586182 ;  /* 0xbe2ad8b9080b7423 */ /* 0x000fe4000001000b */
[----:B------:R-:W-:-:S02]  /*04e0*/  FFMA.FTZ R9, R6, R9, 0.13980610668659210205 ;  /* 0x3e0f295506097423 */ /* 0x000fc40000010009 */
[----:B------:R-:W-:Y:S02]  /*04f0*/  FFMA.FTZ R11, R8, R11, 0.20012299716472625732 ;  /* 0x3e4ced0b080b7423 */ /* 0x000fe4000001000b */
[----:B------:R-:W-:Y:S02]  /*0500*/  FFMA.FTZ R9, R6, R9, -0.16684235632419586182 ;  /* 0xbe2ad8b906097423 */ /* 0x000fe40000010009 */
[----:B------:R-:W-:Y:S02]  /*0510*/  FFMA.FTZ R11, R8, R11, -0.24999669194221496582 ;  /* 0xbe7fff22080b7423 */ /* 0x000fe4000001000b */
[----:B------:R-:W-:Y:S02]  /*0520*/  FFMA.FTZ R9, R6, R9, 0.20012299716472625732 ;  /* 0x3e4ced0b06097423 */ /* 0x000fe40000010009 */
[----:B------:R-:W-:Y:S02]  /*0530*/  FFMA.FTZ R11, R8, R11, 0.33333182334899902344 ;  /* 0x3eaaaa78080b7423 */ /* 0x000fe4000001000b */
[----:B------:R-:W-:-:S02]  /*0540*/  FFMA.FTZ R9, R6, R9, -0.24999669194221496582 ;  /* 0xbe7fff2206097423 */ /* 0x000fc40000010009 */
[----:B------:R-:W-:Y:S02]  /*0550*/  FFMA.FTZ R11, R8, R11, -0.5 ;  /* 0xbf000000080b7423 */ /* 0x000fe4000001000b */
[----:B------:R-:W-:Y:S02]  /*0560*/  FFMA.FTZ R9, R6, R9, 0.33333182334899902344 ;  /* 0x3eaaaa7806097423 */ /* 0x000fe40000010009 */
[----:B------:R-:W-:Y:S02]  /*0570*/  FMUL R11, R8, R11 ;  /* 0x0000000b080b7220 */ /* 0x000fe40000400000 */
[----:B------:R-:W-:Y:S02]  /*0580*/  FFMA.FTZ R9, R6, R9, -0.5 ;  /* 0xbf00000006097423 */ /* 0x000fe40000010009 */
[----:B------:R-:W-:Y:S01]  /*0590*/  FFMA.FTZ R11, R8, R11, R8 ;  /* 0x0000000b080b7223 */ /* 0x000fe20000010008 */
[----:B------:R-:W-:Y:S01]  /*05a0*/  @P2 MOV R8, 0x7f800000 ;  /* 0x7f80000000082802 */ /* 0x000fe20000000f00 */
[----:B------:R-:W-:-:S02]  /*05b0*/  FMUL R9, R6, R9 ;  /* 0x0000000906097220 */ /* 0x000fc40000400000 */
[----:B0-----:R-:W-:Y:S02]  /*05c0*/  FFMA.FTZ R10, R10, 1.1920928955078125e-07, RZ ;  /* 0x340000000a0a7823 */ /* 0x001fe400000100ff */
[----:B------:R-:W-:Y:S02]  /*05d0*/  FFMA.FTZ R6, R6, R9, R6 ;  /* 0x0000000906067223 */ /* 0x000fe40000010006 */
[----:B-1----:R-:W-:Y:S02]  /*05e0*/  FFMA.FTZ R7, R7, 1.1920928955078125e-07, RZ ;  /* 0x3400000007077823 */ /* 0x002fe400000100ff */
[----:B------:R-:W-:Y:S02]  /*05f0*/  FFMA.FTZ R10, R10, 0.69314718246459960938, R11 ;  /* 0x3f3172180a0a7823 */ /* 0x000fe4000001000b */
[----:B------:R-:W-:Y:S02]  /*0600*/  FFMA.FTZ R6, R7, 0.69314718246459960938, R6 ;  /* 0x3f31721807067823 */ /* 0x000fe40000010006 */
[C---:B------:R-:W-:Y:S01]  /*0610*/  @P5 FFMA.FTZ R10, R15.reuse, R14, +INF ;  /* 0x7f8000000f0a5423 */ /* 0x040fe2000001000e */
[----:B------:R-:W-:Y:S01]  /*0620*/  FSETP.NEU.AND P5, PT, R15, RZ, PT ;  /* 0x000000ff0f00720b */ /* 0x000fe20003fad000 */
[C---:B------:R-:W-:Y:S01]  /*0630*/  @P2 FFMA.FTZ R6, R12.reuse, R8, +INF ;  /* 0x7f8000000c062423 */ /* 0x040fe20000010008 */
[----:B------:R-:W-:Y:S01]  /*0640*/  FSETP.NEU.AND P2, PT, R12, RZ, PT ;  /* 0x000000ff0c00720b */ /* 0x000fe20003f4d000 */
[----:B--2---:R-:W-:Y:S01]  /*0650*/  @!P1 FMUL R0, R0, R0 ;  /* 0x0000000000009220 */ /* 0x004fe20000400000 */
[----:B------:R-:W-:-:S02]  /*0660*/  @!P3 FSEL R5, R10, -INF , P5 ;  /* 0xff8000000a05b808 */ /* 0x000fc40002800000 */
[----:B------:R-:W-:Y:S01]  /*0670*/  @!P4 FSEL R4, R6, -INF , P2 ;  /* 0xff8000000604c808 */ /* 0x000fe20001000000 */
[----:B------:R-:W-:-:S04]  /*0680*/  FADD R0, RZ, -R0 ;  /* 0x80000000ff007221 */ /* 0x000fc80000000000 */
[C---:B------:R-:W-:Y:S02]  /*0690*/  FMUL R4, R0.reuse, R4 ;  /* 0x0000000400047220 */ /* 0x040fe40000400000 */
[----:B------:R-:W-:Y:S01]  /*06a0*/  FMUL R5, R0, R5 ;  /* 0x0000000500057220 */ /* 0x000fe20000400000 */
[----:B------:R-:W-:Y:S07]  /*06b0*/  @!P0 EXIT ;  /* 0x000000000000894d */ /* 0x000fee0003800000 */
[----:B------:R-:W-:Y:S01]  /*06c0*/  STG.E.64.SYS [R2.64+UR4], R4 ;  /* 0x0000000402007986 */ /* 0x000fe2000c10eb04 */
[----:B------:R-:W-:Y:S05]  /*06d0*/  EXIT ;  /* 0x000000000000794d */ /* 0x000fea0003800000 */
.L_x_0:
[----:B------:R-:W-:-:S00]  /*06e0*/  BRA `(.L_x_0) ;  /* 0xfffffff000007947 */ /* 0x000fc0000383ffff */
[----:B------:R-:W-:-:S00]  /*06f0*/  NOP ;  /* 0x0000000000007918 */ /* 0x000fc00000000000 */
.L_x_1:


//--------------------- .nv.global.init           --------------------------
	.section	.nv.global.init,"aw",@progbits
.nv.global.init:
	.type		_$_str,@object
	.size		_$_str,(.L_0 - _$_str)
_$_str:
        /*0000*/ 	.byte	0x5f, 0x5f, 0x43, 0x55, 0x44, 0x41, 0x5f, 0x46, 0x54, 0x5a, 0x00
.L_0:
